	.headerflags	@"EF_CUDA_TEXMODE_UNIFIED EF_CUDA_64BIT_ADDRESS EF_CUDA_ACCELERATORS EF_CUDA_SM90 EF_CUDA_VIRTUAL_SM(EF_CUDA_SM90)"
	.elftype	@"ET_EXEC"


//--------------------- .nv.info                  --------------------------
	.section	.nv.info,"",@"SHT_CUDA_INFO"
	.align	4


	//----- nvinfo : EIATTR_REGCOUNT
	.align		4
        /*0000*/ 	.byte	0x04, 0x2f
        /*0002*/ 	.short	(.L_3 - .L_2)
	.align		4
.L_2:
        /*0004*/ 	.word	index@(triton_poi_fused__native_batch_norm_legit_no_training_cat_relu_79)
        /*0008*/ 	.word	0x00000018


	//----- nvinfo : EIATTR_MIN_STACK_SIZE
	.align		4
.L_3:
        /*000c*/ 	.byte	0x04, 0x12
        /*000e*/ 	.short	(.L_5 - .L_4)
	.align		4
.L_4:
        /*0010*/ 	.word	index@(triton_poi_fused__native_batch_norm_legit_no_training_cat_relu_79)
        /*0014*/ 	.word	0x00000000


	//----- nvinfo : EIATTR_FRAME_SIZE
	.align		4
.L_5:
        /*0018*/ 	.byte	0x04, 0x11
        /*001a*/ 	.short	(.L_7 - .L_6)
	.align		4
.L_6:
        /*001c*/ 	.word	index@(triton_poi_fused__native_batch_norm_legit_no_training_cat_relu_79)
        /*0020*/ 	.word	0x00000000


	//----- nvinfo : EIATTR_MIN_STACK_SIZE
	.align		4
.L_7:
        /*0024*/ 	.byte	0x04, 0x12
        /*0026*/ 	.short	(.L_9 - .L_8)
	.align		4
.L_8:
        /*0028*/ 	.word	index@(triton_poi_fused__native_batch_norm_legit_no_training_cat_relu_79)
        /*002c*/ 	.word	0x00000000
.L_9:


//--------------------- .nv.info.triton_poi_fused__native_batch_norm_legit_no_training_cat_relu_79 --------------------------
	.section	.nv.info.triton_poi_fused__native_batch_norm_legit_no_training_cat_relu_79,"",@"SHT_CUDA_INFO"
	.sectionflags	@""
	.align	4


	//----- nvinfo : EIATTR_CUDA_API_VERSION
	.align		4
        /*0000*/ 	.byte	0x04, 0x37
        /*0002*/ 	.short	(.L_11 - .L_10)
.L_10:
        /*0004*/ 	.word	0x0000007c


	//----- nvinfo : EIATTR_KPARAM_INFO
	.align		4
.L_11:
        /*0008*/ 	.byte	0x04, 0x17
        /*000a*/ 	.short	(.L_13 - .L_12)
.L_12:
        /*000c*/ 	.word	0x00000000
        /*0010*/ 	.short	0x000d
        /*0012*/ 	.short	0x0068
        /*0014*/ 	.byte	0x00, 0xf0, 0x11, 0x00


	//----- nvinfo : EIATTR_KPARAM_INFO
	.align		4
.L_13:
        /*0018*/ 	.byte	0x04, 0x17
        /*001a*/ 	.short	(.L_15 - .L_14)
.L_14:
        /*001c*/ 	.word	0x00000000
        /*0020*/ 	.short	0x000c
        /*0022*/ 	.short	0x0060
        /*0024*/ 	.byte	0x00, 0xf4, 0x21, 0x00


	//----- nvinfo : EIATTR_KPARAM_INFO
	.align		4
.L_15:
        /*0028*/ 	.byte	0x04, 0x17
        /*002a*/ 	.short	(.L_17 - .L_16)
.L_16:
        /*002c*/ 	.word	0x00000000
        /*0030*/ 	.short	0x000b
        /*0032*/ 	.short	0x0058
        /*0034*/ 	.byte	0x00, 0xf4, 0x21, 0x00


	//----- nvinfo : EIATTR_KPARAM_INFO
	.align		4
.L_17:
        /*0038*/ 	.byte	0x04, 0x17
        /*003a*/ 	.short	(.L_19 - .L_18)
.L_18:
        /*003c*/ 	.word	0x00000000
        /*0040*/ 	.short	0x000a
        /*0042*/ 	.short	0x0050
        /*0044*/ 	.byte	0x00, 0xf4, 0x21, 0x00


	//----- nvinfo : EIATTR_KPARAM_INFO
	.align		4
.L_19:
        /*0048*/ 	.byte	0x04, 0x17
        /*004a*/ 	.short	(.L_21 - .L_20)
.L_20:
        /*004c*/ 	.word	0x00000000
        /*0050*/ 	.short	0x0009
        /*0052*/ 	.short	0x0048
        /*0054*/ 	.byte	0x00, 0xf4, 0x21, 0x00


	//----- nvinfo : EIATTR_KPARAM_INFO
	.align		4
.L_21:
        /*0058*/ 	.byte	0x04, 0x17
        /*005a*/ 	.short	(.L_23 - .L_22)
.L_22:
        /*005c*/ 	.word	0x00000000
        /*0060*/ 	.short	0x0008
        /*0062*/ 	.short	0x0040
        /*0064*/ 	.byte	0x00, 0xf4, 0x21, 0x00


	//----- nvinfo : EIATTR_KPARAM_INFO
	.align		4
.L_23:
        /*0068*/ 	.byte	0x04, 0x17
        /*006a*/ 	.short	(.L_25 - .L_24)
.L_24:
        /*006c*/ 	.word	0x00000000
        /*0070*/ 	.short	0x0007
        /*0072*/ 	.short	0x0038
        /*0074*/ 	.byte	0x00, 0xf4, 0x21, 0x00


	//----- nvinfo : EIATTR_KPARAM_INFO
	.align		4
.L_25:
        /*0078*/ 	.byte	0x04, 0x17
        /*007a*/ 	.short	(.L_27 - .L_26)
.L_26:
        /*007c*/ 	.word	0x00000000
        /*0080*/ 	.short	0x0006
        /*0082*/ 	.short	0x0030
        /*0084*/ 	.byte	0x00, 0xf4, 0x21, 0x00


	//----- nvinfo : EIATTR_KPARAM_INFO
	.align		4
.L_27:
        /*0088*/ 	.byte	0x04, 0x17
        /*008a*/ 	.short	(.L_29 - .L_28)
.L_28:
        /*008c*/ 	.word	0x00000000
        /*0090*/ 	.short	0x0005
        /*0092*/ 	.short	0x0028
        /*0094*/ 	.byte	0x00, 0xf4, 0x21, 0x00


	//----- nvinfo : EIATTR_KPARAM_INFO
	.align		4
.L_29:
        /*0098*/ 	.byte	0x04, 0x17
        /*009a*/ 	.short	(.L_31 - .L_30)
.L_30:
        /*009c*/ 	.word	0x00000000
        /*00a0*/ 	.short	0x0004
        /*00a2*/ 	.short	0x0020
        /*00a4*/ 	.byte	0x00, 0xf4, 0x21, 0x00


	//----- nvinfo : EIATTR_KPARAM_INFO
	.align		4
.L_31:
        /*00a8*/ 	.byte	0x04, 0x17
        /*00aa*/ 	.short	(.L_33 - .L_32)
.L_32:
        /*00ac*/ 	.word	0x00000000
        /*00b0*/ 	.short	0x0003
        /*00b2*/ 	.short	0x0018
        /*00b4*/ 	.byte	0x00, 0xf4, 0x21, 0x00


	//----- nvinfo : EIATTR_KPARAM_INFO
	.align		4
.L_33:
        /*00b8*/ 	.byte	0x04, 0x17
        /*00ba*/ 	.short	(.L_35 - .L_34)
.L_34:
        /*00bc*/ 	.word	0x00000000
        /*00c0*/ 	.short	0x0002
        /*00c2*/ 	.short	0x0010
        /*00c4*/ 	.byte	0x00, 0xf4, 0x21, 0x00


	//----- nvinfo : EIATTR_KPARAM_INFO
	.align		4
.L_35:
        /*00c8*/ 	.byte	0x04, 0x17
        /*00ca*/ 	.short	(.L_37 - .L_36)
.L_36:
        /*00cc*/ 	.word	0x00000000
        /*00d0*/ 	.short	0x0001
        /*00d2*/ 	.short	0x0008
        /*00d4*/ 	.byte	0x00, 0xf4, 0x21, 0x00


	//----- nvinfo : EIATTR_KPARAM_INFO
	.align		4
.L_37:
        /*00d8*/ 	.byte	0x04, 0x17
        /*00da*/ 	.short	(.L_39 - .L_38)
.L_38:
        /*00dc*/ 	.word	0x00000000
        /*00e0*/ 	.short	0x0000
        /*00e2*/ 	.short	0x0000
        /*00e4*/ 	.byte	0x00, 0xf4, 0x21, 0x00


	//----- nvinfo : EIATTR_SPARSE_MMA_MASK
	.align		4
.L_39:
        /*00e8*/ 	.byte	0x03, 0x50
        /*00ea*/ 	.short	0x0000


	//----- nvinfo : EIATTR_MAXREG_COUNT
	.align		4
        /*00ec*/ 	.byte	0x03, 0x1b
        /*00ee*/ 	.short	0x00ff


	//----- nvinfo : EIATTR_EXIT_INSTR_OFFSETS
	.align		4
        /*00f0*/ 	.byte	0x04, 0x1c
        /*00f2*/ 	.short	(.L_41 - .L_40)


	//   ....[0]....
.L_40:
        /*00f4*/ 	.word	0x00000790


	//   ....[1]....
        /*00f8*/ 	.word	0x000007b0


	//----- nvinfo : EIATTR_REQNTID
	.align		4
.L_41:
        /*00fc*/ 	.byte	0x04, 0x10
        /*00fe*/ 	.short	(.L_43 - .L_42)
.L_42:
        /*0100*/ 	.word	0x00000080
        /*0104*/ 	.word	0x00000001
        /*0108*/ 	.word	0x00000001


	//----- nvinfo : EIATTR_CBANK_PARAM_SIZE
	.align		4
.L_43:
        /*010c*/ 	.byte	0x03, 0x19
        /*010e*/ 	.short	0x006c


	//----- nvinfo : EIATTR_PARAM_CBANK
	.align		4
        /*0110*/ 	.byte	0x04, 0x0a
        /*0112*/ 	.short	(.L_45 - .L_44)
	.align		4
.L_44:
        /*0114*/ 	.word	index@(.nv.constant0.triton_poi_fused__native_batch_norm_legit_no_training_cat_relu_79)
        /*0118*/ 	.short	0x0210
        /*011a*/ 	.short	0x006c


	//----- nvinfo : EIATTR_SW_WAR
	.align		4
.L_45:
        /*011c*/ 	.byte	0x04, 0x36
        /*011e*/ 	.short	(.L_47 - .L_46)
.L_46:
        /*0120*/ 	.word	0x00000008
.L_47:


//--------------------- .nv.callgraph             --------------------------
	.section	.nv.callgraph,"",@"SHT_CUDA_CALLGRAPH"
	.align	4
	.sectionentsize	8
	.align		4
        /*0000*/ 	.word	0x00000000
	.align		4
        /*0004*/ 	.word	0xffffffff
	.align		4
        /*0008*/ 	.word	0x00000000
	.align		4
        /*000c*/ 	.word	0xfffffffe
	.align		4
        /*0010*/ 	.word	0x00000000
	.align		4
        /*0014*/ 	.word	0xfffffffd
	.align		4
        /*0018*/ 	.word	0x00000000
	.align		4
        /*001c*/ 	.word	0xfffffffc


//--------------------- .nv.constant4             --------------------------
	.section	.nv.constant4,"a",@progbits
	.align	8
	.align		8
.nv.constant4:
        /*0000*/ 	.dword	_$_str
	.align		8
        /*0008*/ 	.dword	_$_str_$_2


//--------------------- .text.triton_poi_fused__native_batch_norm_legit_no_training_cat_relu_79 --------------------------
	.section	.text.triton_poi_fused__native_batch_norm_legit_no_training_cat_relu_79,"ax",@progbits
	.align	128
        .global         triton_poi_fused__native_batch_norm_legit_no_training_cat_relu_79
        .type           triton_poi_fused__native_batch_norm_legit_no_training_cat_relu_79,@function
        .size           triton_poi_fused__native_batch_norm_legit_no_training_cat_relu_79,(.L_x_1 - triton_poi_fused__native_batch_norm_legit_no_training_cat_relu_79)
        .other          triton_poi_fused__native_batch_norm_legit_no_training_cat_relu_79,@"STO_CUDA_ENTRY STV_DEFAULT"
triton_poi_fused__native_batch_norm_legit_no_training_cat_relu_79:
.text.triton_poi_fused__native_batch_norm_legit_no_training_cat_relu_79:
[----:B------:R-:W0:Y:S01]  /*0000*/  LDC R1, c[0x0][0x28] ;  /* 0x00000a00ff017b82 */ /* 0x000e220000000800 */
[----:B------:R-:W1:Y:S01]  /*0010*/  S2R R0, SR_TID.X ;  /* 0x0000000000007919 */ /* 0x000e620000002100 */
[----:B------:R-:W-:Y:S01]  /*0020*/  ULDC.64 UR4, c[0x0][0x238] ;  /* 0x00008e0000047ab9 */ /* 0x000fe20000000a00 */
[----:B------:R-:W-:Y:S01]  /*0030*/  ULDC.64 UR6, c[0x0][0x228] ;  /* 0x00008a0000067ab9 */ /* 0x000fe20000000a00 */
[----:B------:R-:W-:Y:S01]  /*0040*/  ULDC.64 UR10, c[0x0][0x240] ;  /* 0x00009000000a7ab9 */ /* 0x000fe20000000a00 */
[----:B------:R-:W2:Y:S01]  /*0050*/  S2R R3, SR_CTAID.X ;  /* 0x0000000000037919 */ /* 0x000ea20000002500 */
[----:B------:R-:W-:Y:S02]  /*0060*/  ULDC.64 UR8, c[0x0][0x230] ;  /* 0x00008c0000087ab9 */ /* 0x000fe40000000a00 */
[----:B------:R-:W3:Y:S01]  /*0070*/  LDC.64 R16, c[0x0][0x250] ;  /* 0x00009400ff107b82 */ /* 0x000ee20000000a00 */
[----:B-1----:R-:W-:-:S05]  /*0080*/  LOP3.LUT R0, R0, 0x7f, RZ, 0xc0, !PT ;  /* 0x0000007f00007812 */ /* 0x002fca00078ec0ff */
[----:B--2---:R-:W-:-:S04]  /*0090*/  IMAD R0, R3, 0x80, R0 ;  /* 0x0000008003007824 */ /* 0x004fc800078e0200 */
[----:B------:R-:W-:Y:S01]  /*00a0*/  IMAD.HI R15, R0, 0x2e8ba2e9, RZ ;  /* 0x2e8ba2e9000f7827 */ /* 0x000fe200078e02ff */
[----:B------:R-:W-:-:S04]  /*00b0*/  SHF.R.S32.HI R3, RZ, 0x1f, R0 ;  /* 0x0000001fff037819 */ /* 0x000fc80000011400 */
[----:B------:R-:W-:Y:S02]  /*00c0*/  LEA.HI R3, R3, R0, RZ, 0x2 ;  /* 0x0000000003037211 */ /* 0x000fe400078f10ff */
[----:B------:R-:W-:Y:S02]  /*00d0*/  SHF.R.U32.HI R4, RZ, 0x1f, R15 ;  /* 0x0000001fff047819 */ /* 0x000fe4000001160f */
[----:B------:R-:W-:Y:S02]  /*00e0*/  SHF.R.S32.HI R11, RZ, 0x2, R3 ;  /* 0x00000002ff0b7819 */ /* 0x000fe40000011403 */
[----:B------:R-:W-:Y:S02]  /*00f0*/  LOP3.LUT R3, R3, 0xfffffffc, RZ, 0xc0, !PT ;  /* 0xfffffffc03037812 */ /* 0x000fe400078ec0ff */
[----:B------:R-:W-:Y:S01]  /*0100*/  LEA.HI.SX32 R15, R15, R4, 0x17 ;  /* 0x000000040f0f7211 */ /* 0x000fe200078fbaff */
[----:B------:R-:W-:-:S04]  /*0110*/  IMAD.HI R2, R11, 0x2e8ba2e9, RZ ;  /* 0x2e8ba2e90b027827 */ /* 0x000fc800078e02ff */
[----:B------:R-:W-:Y:S01]  /*0120*/  IMAD.IADD R4, R0, 0x1, -R3 ;  /* 0x0000000100047824 */ /* 0x000fe200078e0a03 */
[----:B------:R-:W-:-:S03]  /*0130*/  SHF.R.U32.HI R5, RZ, 0x1f, R2 ;  /* 0x0000001fff057819 */ /* 0x000fc60000011602 */
[----:B------:R-:W-:Y:S01]  /*0140*/  IMAD R3, R15, 0x80, R4 ;  /* 0x000000800f037824 */ /* 0x000fe200078e0204 */
[----:B------:R-:W-:-:S04]  /*0150*/  LEA.HI.SX32 R2, R2, R5, 0x19 ;  /* 0x0000000502027211 */ /* 0x000fc800078fcaff */
[----:B------:R-:W-:Y:S01]  /*0160*/  SHF.R.S32.HI R5, RZ, 0x1f, R3 ;  /* 0x0000001fff057819 */ /* 0x000fe20000011403 */
[----:B------:R-:W-:-:S04]  /*0170*/  IMAD R11, R2, -0x2c0, R11 ;  /* 0xfffffd40020b7824 */ /* 0x000fc800078e020b */
[C---:B------:R-:W-:Y:S01]  /*0180*/  IMAD.SHL.U32 R2, R11.reuse, 0x4, RZ ;  /* 0x000000040b027824 */ /* 0x040fe200078e00ff */
[----:B------:R-:W-:-:S04]  /*0190*/  LOP3.LUT R10, R11, 0xffffffe0, RZ, 0xc0, !PT ;  /* 0xffffffe00b0a7812 */ /* 0x000fc800078ec0ff */
[----:B------:R-:W-:Y:S02]  /*01a0*/  IADD3 R3, P0, R2, R3, RZ ;  /* 0x0000000302037210 */ /* 0x000fe40007f1e0ff */
[----:B------:R-:W-:Y:S02]  /*01b0*/  ISETP.NE.AND P1, PT, R10, 0x280, PT ;  /* 0x000002800a00780c */ /* 0x000fe40003f25270 */
[----:B------:R-:W-:Y:S01]  /*01c0*/  LEA.HI.X.SX32 R14, R2, R5, 0x1, P0 ;  /* 0x00000005020e7211 */ /* 0x000fe200000f0eff */
[C---:B------:R-:W-:Y:S01]  /*01d0*/  IMAD.SHL.U32 R20, R3.reuse, 0x4, RZ ;  /* 0x0000000403147824 */ /* 0x040fe200078e00ff */
[----:B------:R-:W-:Y:S02]  /*01e0*/  ISETP.LT.AND P6, PT, R0, 0x2c00, !P1 ;  /* 0x00002c000000780c */ /* 0x000fe40004fc1270 */
[----:B------:R-:W-:Y:S02]  /*01f0*/  CS2R R4, SRZ ;  /* 0x0000000000047805 */ /* 0x000fe4000001ff00 */
[----:B------:R-:W-:-:S02]  /*0200*/  SHF.L.U64.HI R14, R3, 0x2, R14 ;  /* 0x00000002030e7819 */ /* 0x000fc4000001020e */
[----:B------:R-:W-:-:S04]  /*0210*/  IADD3 R2, P0, R20, UR4, RZ ;  /* 0x0000000414027c10 */ /* 0x000fc8000ff1e0ff */
[----:B------:R-:W-:Y:S01]  /*0220*/  IADD3.X R3, R14, UR5, RZ, P0, !PT ;  /* 0x000000050e037c10 */ /* 0x000fe200087fe4ff */
[----:B------:R-:W-:-:S04]  /*0230*/  ULDC.64 UR4, c[0x0][0x208] ;  /* 0x0000820000047ab9 */ /* 0x000fc80000000a00 */
[----:B------:R1:W2:Y:S01]  /*0240*/  @P6 LDG.E R4, desc[UR4][R2.64+-0x2800] ;  /* 0xffd8000402046981 */ /* 0x0002a2000c1e1900 */
[----:B------:R-:W-:Y:S02]  /*0250*/  ISETP.GE.AND P0, PT, R0, 0x2c00, PT ;  /* 0x00002c000000780c */ /* 0x000fe40003f06270 */
[----:B------:R-:W-:Y:S02]  /*0260*/  IADD3 R6, P3, R20, UR6, RZ ;  /* 0x0000000614067c10 */ /* 0x000fe4000ff7e0ff */
[----:B------:R-:W-:Y:S02]  /*0270*/  ISETP.GT.AND P2, PT, R11, 0x29f, !P0 ;  /* 0x0000029f0b00780c */ /* 0x000fe40004744270 */
[----:B------:R-:W-:Y:S02]  /*0280*/  IADD3 R8, P4, R20, UR10, RZ ;  /* 0x0000000a14087c10 */ /* 0x000fe4000ff9e0ff */
[----:B------:R-:W-:Y:S02]  /*0290*/  IADD3.X R7, R14, UR7, RZ, P3, !PT ;  /* 0x000000070e077c10 */ /* 0x000fe40009ffe4ff */
[----:B------:R-:W-:Y:S01]  /*02a0*/  ISETP.NE.AND P5, PT, R10, 0x240, PT ;  /* 0x000002400a00780c */ /* 0x000fe20003fa5270 */
[----:B-1----:R-:W-:Y:S01]  /*02b0*/  IMAD.MOV.U32 R3, RZ, RZ, RZ ;  /* 0x000000ffff037224 */ /* 0x002fe200078e00ff */
[----:B------:R-:W-:Y:S01]  /*02c0*/  IADD3 R12, P3, R20, UR8, RZ ;  /* 0x00000008140c7c10 */ /* 0x000fe2000ff7e0ff */
[----:B------:R-:W-:Y:S01]  /*02d0*/  ULDC.64 UR6, c[0x0][0x218] ;  /* 0x0000860000067ab9 */ /* 0x000fe20000000a00 */
[----:B------:R-:W-:-:S02]  /*02e0*/  IADD3.X R9, R14, UR11, RZ, P4, !PT ;  /* 0x0000000b0e097c10 */ /* 0x000fc4000a7fe4ff */
[----:B------:R-:W-:Y:S01]  /*02f0*/  IADD3.X R13, R14, UR9, RZ, P3, !PT ;  /* 0x000000090e0d7c10 */ /* 0x000fe20009ffe4ff */
[----:B------:R-:W-:Y:S01]  /*0300*/  ULDC.64 UR8, c[0x0][0x220] ;  /* 0x0000880000087ab9 */ /* 0x000fe20000000a00 */
[----:B------:R-:W-:Y:S01]  /*0310*/  ISETP.NE.AND P4, PT, R10, 0x260, PT ;  /* 0x000002600a00780c */ /* 0x000fe20003f85270 */
[----:B------:R3:W4:Y:S01]  /*0320*/  @P2 LDG.E R5, desc[UR4][R8.64+-0x2a00] ;  /* 0xffd6000408052981 */ /* 0x000722000c1e1900 */
[----:B------:R-:W-:Y:S02]  /*0330*/  ISETP.LT.AND P3, PT, R0, 0x2c00, !P5 ;  /* 0x00002c000000780c */ /* 0x000fe40006f61270 */
[----:B--2---:R-:W-:Y:S02]  /*0340*/  SEL R2, R4, RZ, P6 ;  /* 0x000000ff04027207 */ /* 0x004fe40003000000 */
[----:B------:R-:W-:Y:S01]  /*0350*/  ISETP.LT.AND P6, PT, R0, 0x2c00, !P4 ;  /* 0x00002c000000780c */ /* 0x000fe200067c1270 */
[----:B------:R-:W-:-:S08]  /*0360*/  IMAD.MOV.U32 R4, RZ, RZ, RZ ;  /* 0x000000ffff047224 */ /* 0x000fd000078e00ff */
[----:B------:R1:W2:Y:S04]  /*0370*/  @P3 LDG.E R4, desc[UR4][R6.64+-0x2400] ;  /* 0xffdc000406043981 */ /* 0x0002a8000c1e1900 */
[----:B------:R5:W2:Y:S01]  /*0380*/  @P6 LDG.E R3, desc[UR4][R12.64+-0x2600] ;  /* 0xffda00040c036981 */ /* 0x000aa2000c1e1900 */
[----:B---3--:R-:W-:Y:S02]  /*0390*/  IMAD.WIDE R8, R11, 0x4, R16 ;  /* 0x000000040b087825 */ /* 0x008fe400078e0210 */
[----:B------:R-:W3:Y:S01]  /*03a0*/  LDC.64 R16, c[0x0][0x210] ;  /* 0x00008400ff107b82 */ /* 0x000ee20000000a00 */
[----:B----4-:R-:W-:Y:S01]  /*03b0*/  @P1 SEL R2, R5, RZ, P2 ;  /* 0x000000ff05021207 */ /* 0x010fe20001000000 */
[----:B------:R-:W-:Y:S01]  /*03c0*/  IMAD.MOV.U32 R5, RZ, RZ, RZ ;  /* 0x000000ffff057224 */ /* 0x000fe200078e00ff */
[----:B------:R-:W-:-:S02]  /*03d0*/  IADD3 R18, P1, R20, UR6, RZ ;  /* 0x0000000614127c10 */ /* 0x000fc4000ff3e0ff */
[----:B------:R-:W-:Y:S02]  /*03e0*/  IADD3 R20, P2, R20, UR8, RZ ;  /* 0x0000000814147c10 */ /* 0x000fe4000ff5e0ff */
[----:B------:R-:W-:Y:S01]  /*03f0*/  IADD3.X R19, R14, UR7, RZ, P1, !PT ;  /* 0x000000070e137c10 */ /* 0x000fe20008ffe4ff */
[----:B------:R4:W2:Y:S01]  /*0400*/  @!P0 LDG.E.EL R5, desc[UR4][R8.64] ;  /* 0x0000000408058981 */ /* 0x0008a2000c2e1900 */
[C---:B------:R-:W-:Y:S02]  /*0410*/  ISETP.NE.AND P1, PT, R10.reuse, 0x200, PT ;  /* 0x000002000a00780c */ /* 0x040fe40003f25270 */
[----:B-1----:R-:W-:Y:S02]  /*0420*/  CS2R R6, SRZ ;  /* 0x0000000000067805 */ /* 0x002fe4000001ff00 */
[----:B------:R-:W-:Y:S01]  /*0430*/  IADD3.X R21, R14, UR9, RZ, P2, !PT ;  /* 0x000000090e157c10 */ /* 0x000fe200097fe4ff */
[----:B-----5:R-:W1:Y:S01]  /*0440*/  LDC.64 R12, c[0x0][0x258] ;  /* 0x00009600ff0c7b82 */ /* 0x020e620000000a00 */
[----:B------:R-:W-:-:S07]  /*0450*/  ISETP.NE.AND P2, PT, R10, 0x220, PT ;  /* 0x000002200a00780c */ /* 0x000fce0003f45270 */
[----:B----4-:R-:W4:Y:S01]  /*0460*/  LDC.64 R8, c[0x0][0x248] ;  /* 0x00009200ff087b82 */ /* 0x010f220000000a00 */
[----:B------:R-:W-:-:S04]  /*0470*/  IMAD R10, R15, -0xb00, R0 ;  /* 0xfffff5000f0a7824 */ /* 0x000fc800078e0200 */
[----:B------:R-:W-:Y:S02]  /*0480*/  IMAD R15, R15, 0x800, R10 ;  /* 0x000008000f0f7824 */ /* 0x000fe400078e020a */
[----:B------:R-:W-:Y:S02]  /*0490*/  IMAD.MOV.U32 R14, RZ, RZ, RZ ;  /* 0x000000ffff0e7224 */ /* 0x000fe400078e00ff */
[----:B---3--:R-:W-:-:S04]  /*04a0*/  IMAD.WIDE R16, R15, 0x4, R16 ;  /* 0x000000040f107825 */ /* 0x008fc800078e0210 */
[----:B------:R-:W-:Y:S02]  /*04b0*/  IMAD.MOV.U32 R10, RZ, RZ, RZ ;  /* 0x000000ffff0a7224 */ /* 0x000fe400078e00ff */
[----:B-1----:R-:W-:-:S04]  /*04c0*/  IMAD.WIDE R12, R11, 0x4, R12 ;  /* 0x000000040b0c7825 */ /* 0x002fc800078e020c */
[----:B----4-:R-:W-:-:S05]  /*04d0*/  IMAD.WIDE R8, R11, 0x4, R8 ;  /* 0x000000040b087825 */ /* 0x010fca00078e0208 */
[----:B------:R-:W3:Y:S01]  /*04e0*/  @!P0 LDG.E.EL R10, desc[UR4][R8.64] ;  /* 0x00000004080a8981 */ /* 0x000ee2000c2e1900 */
[----:B--2---:R-:W-:Y:S02]  /*04f0*/  SEL R4, R4, RZ, P3 ;  /* 0x000000ff04047207 */ /* 0x004fe40001800000 */
[C---:B------:R-:W-:Y:S02]  /*0500*/  ISETP.LT.AND P3, PT, R0.reuse, 0x2c00, !P1 ;  /* 0x00002c000000780c */ /* 0x040fe40004f61270 */
[----:B------:R-:W-:Y:S02]  /*0510*/  SEL R3, R3, RZ, P6 ;  /* 0x000000ff03037207 */ /* 0x000fe40003000000 */
[----:B------:R-:W-:-:S09]  /*0520*/  ISETP.LT.AND P6, PT, R0, 0x2c00, !P2 ;  /* 0x00002c000000780c */ /* 0x000fd200057c1270 */
[----:B------:R1:W2:Y:S04]  /*0530*/  @P3 LDG.E R7, desc[UR4][R18.64+-0x2000] ;  /* 0xffe0000412073981 */ /* 0x0002a8000c1e1900 */
[----:B------:R-:W4:Y:S01]  /*0540*/  @P6 LDG.E R6, desc[UR4][R20.64+-0x2200] ;  /* 0xffde000414066981 */ /* 0x000f22000c1e1900 */
[----:B------:R-:W-:Y:S02]  /*0550*/  @P5 SEL R4, R3, R2, !P4 ;  /* 0x0000000203045207 */ /* 0x000fe40006000000 */
[----:B------:R-:W-:Y:S01]  /*0560*/  ISETP.GE.AND P4, PT, R11, 0x200, PT ;  /* 0x000002000b00780c */ /* 0x000fe20003f86270 */
[----:B------:R-:W5:Y:S03]  /*0570*/  LDC.64 R2, c[0x0][0x260] ;  /* 0x00009800ff027b82 */ /* 0x000f660000000a00 */
[----:B------:R-:W-:Y:S01]  /*0580*/  ISETP.LT.AND P5, PT, R0, 0x2c00, !P4 ;  /* 0x00002c000000780c */ /* 0x000fe200067a1270 */
[----:B-1----:R-:W-:-:S12]  /*0590*/  IMAD.MOV.U32 R18, RZ, RZ, RZ ;  /* 0x000000ffff127224 */ /* 0x002fd800078e00ff */
[----:B------:R-:W3:Y:S01]  /*05a0*/  @P5 LDG.E R14, desc[UR4][R16.64] ;  /* 0x00000004100e5981 */ /* 0x000ee2000c1e1900 */
[----:B-----5:R-:W-:-:S04]  /*05b0*/  IMAD.WIDE R2, R11, 0x4, R2 ;  /* 0x000000040b027825 */ /* 0x020fc800078e0202 */
[----:B------:R-:W-:Y:S01]  /*05c0*/  IMAD.MOV.U32 R11, RZ, RZ, RZ ;  /* 0x000000ffff0b7224 */ /* 0x000fe200078e00ff */
[----:B------:R1:W5:Y:S05]  /*05d0*/  @!P0 LDG.E.EL R18, desc[UR4][R2.64] ;  /* 0x0000000402128981 */ /* 0x00036a000c2e1900 */
[----:B------:R-:W5:Y:S01]  /*05e0*/  @!P0 LDG.E.EL R11, desc[UR4][R12.64] ;  /* 0x000000040c0b8981 */ /* 0x000f62000c2e1900 */
[----:B------:R-:W-:-:S04]  /*05f0*/  FADD R5, R5, 9.9999997473787516356e-06 ;  /* 0x3727c5ac05057421 */ /* 0x000fc80000000000 */
[----:B------:R-:W2:Y:S01]  /*0600*/  MUFU.SQRT R15, R5 ;  /* 0x00000005000f7308 */ /* 0x000ea20000002000 */
[----:B-1----:R-:W1:Y:S02]  /*0610*/  LDC.64 R2, c[0x0][0x268] ;  /* 0x00009a00ff027b82 */ /* 0x002e640000000a00 */
[----:B-1----:R-:W-:Y:S01]  /*0620*/  IMAD.WIDE R2, R0, 0x4, R2 ;  /* 0x0000000400027825 */ /* 0x002fe200078e0202 */
[----:B--2---:R-:W-:Y:S02]  /*0630*/  SEL R7, R7, RZ, P3 ;  /* 0x000000ff07077207 */ /* 0x004fe40001800000 */
[C---:B0-----:R-:W-:Y:S02]  /*0640*/  FSETP.GT.AND P3, PT, R15.reuse, 8.50705917302346158658e+37, PT ;  /* 0x7e8000000f00780b */ /* 0x041fe40003f64000 */
[----:B----4-:R-:W-:Y:S02]  /*0650*/  SEL R9, R6, RZ, P6 ;  /* 0x000000ff06097207 */ /* 0x010fe40003000000 */
[----:B------:R-:W-:-:S09]  /*0660*/  FSETP.GEU.AND P6, PT, R15, 1.175494350822287508e-38, PT ;  /* 0x008000000f00780b */ /* 0x000fd20003fce000 */
[----:B------:R-:W-:-:S04]  /*0670*/  @P3 FMUL R15, R15, 0.25 ;  /* 0x3e8000000f0f3820 */ /* 0x000fc80000400000 */
[----:B------:R-:W-:Y:S01]  /*0680*/  @!P6 FMUL R15, R15, 16777216 ;  /* 0x4b8000000f0fe820 */ /* 0x000fe20000400000 */
[----:B------:R-:W-:-:S05]  /*0690*/  IMAD.MOV.U32 R6, RZ, RZ, 0x3e800000 ;  /* 0x3e800000ff067424 */ /* 0x000fca00078e00ff */
[----:B------:R-:W0:Y:S01]  /*06a0*/  MUFU.RCP R15, R15 ;  /* 0x0000000f000f7308 */ /* 0x000e220000001000 */
[----:B------:R-:W-:Y:S02]  /*06b0*/  @P1 SEL R7, R9, R4, !P2 ;  /* 0x0000000409071207 */ /* 0x000fe40005000000 */
[----:B---3--:R-:W-:Y:S01]  /*06c0*/  SEL R14, R14, RZ, P5 ;  /* 0x000000ff0e0e7207 */ /* 0x008fe20002800000 */
[----:B------:R-:W1:Y:S01]  /*06d0*/  LDC.64 R4, c[0x0][0x270] ;  /* 0x00009c00ff047b82 */ /* 0x000e620000000a00 */
[----:B------:R-:W-:Y:S02]  /*06e0*/  FSEL R6, R6, 1, P3 ;  /* 0x3f80000006067808 */ /* 0x000fe40001800000 */
[----:B------:R-:W-:-:S03]  /*06f0*/  SEL R9, R14, R7, !P4 ;  /* 0x000000070e097207 */ /* 0x000fc60006000000 */
[----:B------:R-:W-:Y:S02]  /*0700*/  @!P6 FMUL R6, R6, 16777216 ;  /* 0x4b8000000606e820 */ /* 0x000fe40000400000 */
[----:B------:R-:W-:Y:S02]  /*0710*/  FADD R10, R9, -R10 ;  /* 0x8000000a090a7221 */ /* 0x000fe40000000000 */
[----:B0-----:R-:W-:-:S04]  /*0720*/  FMUL R7, R15, R6 ;  /* 0x000000060f077220 */ /* 0x001fc80000400000 */
[----:B------:R-:W-:-:S04]  /*0730*/  FMUL R7, R10, R7 ;  /* 0x000000070a077220 */ /* 0x000fc80000400000 */
[----:B-----5:R-:W-:Y:S01]  /*0740*/  FFMA R7, R7, R11, R18 ;  /* 0x0000000b07077223 */ /* 0x020fe20000000012 */
[----:B------:R0:W-:Y:S04]  /*0750*/  @!P0 STG.E desc[UR4][R2.64], R9 ;  /* 0x0000000902008986 */ /* 0x0001e8000c101904 */
[----:B------:R-:W-:Y:S01]  /*0760*/  FSETP.GEU.AND P1, PT, R7, RZ, PT ;  /* 0x000000ff0700720b */ /* 0x000fe20003f2e000 */
[----:B-1----:R-:W-:-:S03]  /*0770*/  IMAD.WIDE R4, R0, 0x4, R4 ;  /* 0x0000000400047825 */ /* 0x002fc600078e0204 */
[----:B------:R-:W-:Y:S01]  /*0780*/  FSEL R7, R7, RZ, P1 ;  /* 0x000000ff07077208 */ /* 0x000fe20000800000 */
[----:B0-----:R-:W-:Y:S08]  /*0790*/  @P0 EXIT ;  /* 0x000000000000094d */ /* 0x001ff00003800000 */
[----:B------:R-:W-:Y:S01]  /*07a0*/  STG.E desc[UR4][R4.64], R7 ;  /* 0x0000000704007986 */ /* 0x000fe2000c101904 */
[----:B------:R-:W-:Y:S05]  /*07b0*/  EXIT ;  /* 0x000000000000794d */ /* 0x000fea0003800000 */
.L_x_0:
[----:B------:R-:W-:-:S00]  /*07c0*/  BRA `(.L_x_0) ;  /* 0xfffffffc00fc7947 */ /* 0x000fc0000383ffff */
[----:B------:R-:W-:-:S00]  /*07d0*/  NOP ;  /* 0x0000000000007918 */ /* 0x000fc00000000000 */
        /* <DEDUP_REMOVED lines=10> */
.L_x_1:


//--------------------- .nv.global.init           --------------------------
	.section	.nv.global.init,"aw",@progbits
.nv.global.init:
	.type		_$_str,@object
	.size		_$_str,(_$_str_$_2 - _$_str)
_$_str:
        /*0000*/ 	.byte	0x5f, 0x5f, 0x43, 0x55, 0x44, 0x41, 0x5f, 0x46, 0x54, 0x5a, 0x00
	.type		_$_str_$_2,@object
	.size		_$_str_$_2,(.L_1 - _$_str_$_2)
_$_str_$_2:
        /*000b*/ 	.byte	0x5f, 0x5f, 0x43, 0x55, 0x44, 0x41, 0x5f, 0x50, 0x52, 0x45, 0x43, 0x5f, 0x53, 0x51, 0x52, 0x54
        /*001b*/ 	.byte	0x00
.L_1:


//--------------------- .nv.constant0.triton_poi_fused__native_batch_norm_legit_no_training_cat_relu_79 --------------------------
	.section	.nv.constant0.triton_poi_fused__native_batch_norm_legit_no_training_cat_relu_79,"a",@progbits
	.sectionflags	@""
	.align	4
.nv.constant0.triton_poi_fused__native_batch_norm_legit_no_training_cat_relu_79:
	.zero		636
